//
// Generated by NVIDIA NVVM Compiler
//
// Compiler Build ID: CL-36424714
// Cuda compilation tools, release 13.0, V13.0.88
// Based on NVVM 20.0.0
//

.version 9.0
.target sm_100
.address_size 64

	// .globl	_Z15matrixVectorMulPKfS0_Pfii

.visible .entry _Z15matrixVectorMulPKfS0_Pfii(
	.param .u64 .ptr .align 1 _Z15matrixVectorMulPKfS0_Pfii_param_0,
	.param .u64 .ptr .align 1 _Z15matrixVectorMulPKfS0_Pfii_param_1,
	.param .u64 .ptr .align 1 _Z15matrixVectorMulPKfS0_Pfii_param_2,
	.param .u32 _Z15matrixVectorMulPKfS0_Pfii_param_3,
	.param .u32 _Z15matrixVectorMulPKfS0_Pfii_param_4
)
{
	.reg .pred 	%p<11>;
	.reg .b32 	%r<38>;
	.reg .b32 	%f<112>;
	.reg .b64 	%rd<31>;

	ld.param.u64 	%rd11, [_Z15matrixVectorMulPKfS0_Pfii_param_0];
	ld.param.u64 	%rd12, [_Z15matrixVectorMulPKfS0_Pfii_param_1];
	ld.param.u64 	%rd10, [_Z15matrixVectorMulPKfS0_Pfii_param_2];
	ld.param.u32 	%r24, [_Z15matrixVectorMulPKfS0_Pfii_param_3];
	ld.param.u32 	%r23, [_Z15matrixVectorMulPKfS0_Pfii_param_4];
	cvta.to.global.u64 	%rd1, %rd12;
	cvta.to.global.u64 	%rd2, %rd11;
	mov.u32 	%r25, %ctaid.x;
	mov.u32 	%r26, %ntid.x;
	mov.u32 	%r27, %tid.x;
	mad.lo.s32 	%r1, %r25, %r26, %r27;
	setp.ge.s32 	%p1, %r1, %r24;
	@%p1 bra 	$L__BB0_15;
	setp.lt.s32 	%p2, %r23, 1;
	mov.f32 	%f111, 0f00000000;
	@%p2 bra 	$L__BB0_14;
	mul.lo.s32 	%r2, %r23, %r1;
	and.b32  	%r3, %r23, 15;
	setp.lt.u32 	%p3, %r23, 16;
	mov.f32 	%f111, 0f00000000;
	mov.b32 	%r34, 0;
	@%p3 bra 	$L__BB0_5;
	and.b32  	%r34, %r23, 2147483632;
	neg.s32 	%r32, %r34;
	add.s64 	%rd3, %rd2, 32;
	add.s64 	%rd29, %rd1, 32;
	mov.f32 	%f111, 0f00000000;
	mov.u32 	%r31, %r2;
$L__BB0_4:
	.pragma "nounroll";
	mul.wide.s32 	%rd13, %r31, 4;
	add.s64 	%rd14, %rd3, %rd13;
	ld.global.f32 	%f18, [%rd14+-32];
	ld.global.f32 	%f19, [%rd29+-32];
	fma.rn.f32 	%f20, %f18, %f19, %f111;
	ld.global.f32 	%f21, [%rd14+-28];
	ld.global.f32 	%f22, [%rd29+-28];
	fma.rn.f32 	%f23, %f21, %f22, %f20;
	ld.global.f32 	%f24, [%rd14+-24];
	ld.global.f32 	%f25, [%rd29+-24];
	fma.rn.f32 	%f26, %f24, %f25, %f23;
	ld.global.f32 	%f27, [%rd14+-20];
	ld.global.f32 	%f28, [%rd29+-20];
	fma.rn.f32 	%f29, %f27, %f28, %f26;
	ld.global.f32 	%f30, [%rd14+-16];
	ld.global.f32 	%f31, [%rd29+-16];
	fma.rn.f32 	%f32, %f30, %f31, %f29;
	ld.global.f32 	%f33, [%rd14+-12];
	ld.global.f32 	%f34, [%rd29+-12];
	fma.rn.f32 	%f35, %f33, %f34, %f32;
	ld.global.f32 	%f36, [%rd14+-8];
	ld.global.f32 	%f37, [%rd29+-8];
	fma.rn.f32 	%f38, %f36, %f37, %f35;
	ld.global.f32 	%f39, [%rd14+-4];
	ld.global.f32 	%f40, [%rd29+-4];
	fma.rn.f32 	%f41, %f39, %f40, %f38;
	ld.global.f32 	%f42, [%rd14];
	ld.global.f32 	%f43, [%rd29];
	fma.rn.f32 	%f44, %f42, %f43, %f41;
	ld.global.f32 	%f45, [%rd14+4];
	ld.global.f32 	%f46, [%rd29+4];
	fma.rn.f32 	%f47, %f45, %f46, %f44;
	ld.global.f32 	%f48, [%rd14+8];
	ld.global.f32 	%f49, [%rd29+8];
	fma.rn.f32 	%f50, %f48, %f49, %f47;
	ld.global.f32 	%f51, [%rd14+12];
	ld.global.f32 	%f52, [%rd29+12];
	fma.rn.f32 	%f53, %f51, %f52, %f50;
	ld.global.f32 	%f54, [%rd14+16];
	ld.global.f32 	%f55, [%rd29+16];
	fma.rn.f32 	%f56, %f54, %f55, %f53;
	ld.global.f32 	%f57, [%rd14+20];
	ld.global.f32 	%f58, [%rd29+20];
	fma.rn.f32 	%f59, %f57, %f58, %f56;
	ld.global.f32 	%f60, [%rd14+24];
	ld.global.f32 	%f61, [%rd29+24];
	fma.rn.f32 	%f62, %f60, %f61, %f59;
	ld.global.f32 	%f63, [%rd14+28];
	ld.global.f32 	%f64, [%rd29+28];
	fma.rn.f32 	%f111, %f63, %f64, %f62;
	add.s32 	%r32, %r32, 16;
	add.s32 	%r31, %r31, 16;
	add.s64 	%rd29, %rd29, 64;
	setp.ne.s32 	%p4, %r32, 0;
	@%p4 bra 	$L__BB0_4;
$L__BB0_5:
	setp.eq.s32 	%p5, %r3, 0;
	@%p5 bra 	$L__BB0_14;
	and.b32  	%r11, %r23, 7;
	setp.lt.u32 	%p6, %r3, 8;
	@%p6 bra 	$L__BB0_8;
	add.s32 	%r29, %r34, %r2;
	mul.wide.s32 	%rd15, %r29, 4;
	add.s64 	%rd16, %rd2, %rd15;
	ld.global.f32 	%f66, [%rd16];
	mul.wide.u32 	%rd17, %r34, 4;
	add.s64 	%rd18, %rd1, %rd17;
	ld.global.f32 	%f67, [%rd18];
	fma.rn.f32 	%f68, %f66, %f67, %f111;
	ld.global.f32 	%f69, [%rd16+4];
	ld.global.f32 	%f70, [%rd18+4];
	fma.rn.f32 	%f71, %f69, %f70, %f68;
	ld.global.f32 	%f72, [%rd16+8];
	ld.global.f32 	%f73, [%rd18+8];
	fma.rn.f32 	%f74, %f72, %f73, %f71;
	ld.global.f32 	%f75, [%rd16+12];
	ld.global.f32 	%f76, [%rd18+12];
	fma.rn.f32 	%f77, %f75, %f76, %f74;
	ld.global.f32 	%f78, [%rd16+16];
	ld.global.f32 	%f79, [%rd18+16];
	fma.rn.f32 	%f80, %f78, %f79, %f77;
	ld.global.f32 	%f81, [%rd16+20];
	ld.global.f32 	%f82, [%rd18+20];
	fma.rn.f32 	%f83, %f81, %f82, %f80;
	ld.global.f32 	%f84, [%rd16+24];
	ld.global.f32 	%f85, [%rd18+24];
	fma.rn.f32 	%f86, %f84, %f85, %f83;
	ld.global.f32 	%f87, [%rd16+28];
	ld.global.f32 	%f88, [%rd18+28];
	fma.rn.f32 	%f111, %f87, %f88, %f86;
	add.s32 	%r34, %r34, 8;
$L__BB0_8:
	setp.eq.s32 	%p7, %r11, 0;
	@%p7 bra 	$L__BB0_14;
	and.b32  	%r14, %r23, 3;
	setp.lt.u32 	%p8, %r11, 4;
	@%p8 bra 	$L__BB0_11;
	add.s32 	%r30, %r34, %r2;
	mul.wide.s32 	%rd19, %r30, 4;
	add.s64 	%rd20, %rd2, %rd19;
	ld.global.f32 	%f90, [%rd20];
	mul.wide.u32 	%rd21, %r34, 4;
	add.s64 	%rd22, %rd1, %rd21;
	ld.global.f32 	%f91, [%rd22];
	fma.rn.f32 	%f92, %f90, %f91, %f111;
	ld.global.f32 	%f93, [%rd20+4];
	ld.global.f32 	%f94, [%rd22+4];
	fma.rn.f32 	%f95, %f93, %f94, %f92;
	ld.global.f32 	%f96, [%rd20+8];
	ld.global.f32 	%f97, [%rd22+8];
	fma.rn.f32 	%f98, %f96, %f97, %f95;
	ld.global.f32 	%f99, [%rd20+12];
	ld.global.f32 	%f100, [%rd22+12];
	fma.rn.f32 	%f111, %f99, %f100, %f98;
	add.s32 	%r34, %r34, 4;
$L__BB0_11:
	setp.eq.s32 	%p9, %r14, 0;
	@%p9 bra 	$L__BB0_14;
	mul.wide.u32 	%rd23, %r34, 4;
	add.s64 	%rd30, %rd1, %rd23;
	add.s32 	%r37, %r34, %r2;
	neg.s32 	%r36, %r14;
$L__BB0_13:
	.pragma "nounroll";
	mul.wide.s32 	%rd24, %r37, 4;
	add.s64 	%rd25, %rd2, %rd24;
	ld.global.f32 	%f101, [%rd25];
	ld.global.f32 	%f102, [%rd30];
	fma.rn.f32 	%f111, %f101, %f102, %f111;
	add.s64 	%rd30, %rd30, 4;
	add.s32 	%r37, %r37, 1;
	add.s32 	%r36, %r36, 1;
	setp.ne.s32 	%p10, %r36, 0;
	@%p10 bra 	$L__BB0_13;
$L__BB0_14:
	cvta.to.global.u64 	%rd26, %rd10;
	mul.wide.s32 	%rd27, %r1, 4;
	add.s64 	%rd28, %rd26, %rd27;
	st.global.f32 	[%rd28], %f111;
$L__BB0_15:
	ret;

}


// ===== COMPILED SASS (sm_100) =====

	.target	sm_100

	.elftype	@"ET_EXEC"


//--------------------- .note.nv.tkinfo           --------------------------
	.section	.note.nv.tkinfo,"",@"SHT_NOTE"
	.sectionflags	@"SHF_NOTE_NV_TKINFO"
	.tkinfo
        /*0018*/ 	.word	0x00000002
        /*0030*/ 	.string	""
        /*0030*/ 	.string	"ptxas"
        /*0030*/ 	.string	"Cuda compilation tools, release 13.0, V13.0.88"
        /*0030*/ 	.string	"Build cuda_13.0.r13.0/compiler.36424714_0"
        /*0030*/ 	.string	"-arch sm_100 -m 64 "



//--------------------- .note.nv.cuinfo           --------------------------
	.section	.note.nv.cuinfo,"",@"SHT_NOTE"
	.sectionflags	@"SHF_NOTE_NV_CUINFO"
        /*0018*/ 	.short	0x0002
        /*001a*/ 	.short	0x0064
        /*001c*/ 	.short	0x0082
	.zero		2


//--------------------- .nv.info                  --------------------------
	.section	.nv.info,"",@"SHT_CUDA_INFO"
	.align	4


	//----- nvinfo : EIATTR_REGCOUNT
	.align		4
        /*0000*/ 	.byte	0x04, 0x2f
        /*0002*/ 	.short	(.L_1 - .L_0)
	.align		4
.L_0:
        /*0004*/ 	.word	index@(_Z15matrixVectorMulPKfS0_Pfii)
        /*0008*/ 	.word	0x0000001e


	//----- nvinfo : EIATTR_FRAME_SIZE
	.align		4
.L_1:
        /*000c*/ 	.byte	0x04, 0x11
        /*000e*/ 	.short	(.L_3 - .L_2)
	.align		4
.L_2:
        /*0010*/ 	.word	index@(_Z15matrixVectorMulPKfS0_Pfii)
        /*0014*/ 	.word	0x00000000


	//----- nvinfo : EIATTR_MIN_STACK_SIZE
	.align		4
.L_3:
        /*0018*/ 	.byte	0x04, 0x12
        /*001a*/ 	.short	(.L_5 - .L_4)
	.align		4
.L_4:
        /*001c*/ 	.word	index@(_Z15matrixVectorMulPKfS0_Pfii)
        /*0020*/ 	.word	0x00000000
.L_5:


//--------------------- .nv.compat                --------------------------
	.section	.nv.compat,"",@"SHT_CUDA_COMPAT_INFO"
	.align	4
        /*0000*/ 	.byte	0x02, 0x09, 0x00, 0x00, 0x02, 0x02, 0x01, 0x00, 0x02, 0x05, 0x05, 0x00, 0x03, 0x07, 0x01, 0x01
        /*0010*/ 	.byte	0x02, 0x03, 0x00, 0x00, 0x02, 0x06, 0x01, 0x00, 0x04, 0x0b, 0x08, 0x00, 0x09, 0x00, 0x00, 0x00
        /*0020*/ 	.byte	0x00, 0x00, 0x00, 0x00


//--------------------- .nv.info._Z15matrixVectorMulPKfS0_Pfii --------------------------
	.section	.nv.info._Z15matrixVectorMulPKfS0_Pfii,"",@"SHT_CUDA_INFO"
	.sectionflags	@""
	.align	4


	//----- nvinfo : EIATTR_CUDA_API_VERSION
	.align		4
        /*0000*/ 	.byte	0x04, 0x37
        /*0002*/ 	.short	(.L_7 - .L_6)
.L_6:
        /*0004*/ 	.word	0x00000082


	//----- nvinfo : EIATTR_KPARAM_INFO
	.align		4
.L_7:
        /*0008*/ 	.byte	0x04, 0x17
        /*000a*/ 	.short	(.L_9 - .L_8)
.L_8:
        /*000c*/ 	.word	0x00000000
        /*0010*/ 	.short	0x0004
        /*0012*/ 	.short	0x001c
        /*0014*/ 	.byte	0x00, 0xf0, 0x11, 0x00


	//----- nvinfo : EIATTR_KPARAM_INFO
	.align		4
.L_9:
        /*0018*/ 	.byte	0x04, 0x17
        /*001a*/ 	.short	(.L_11 - .L_10)
.L_10:
        /*001c*/ 	.word	0x00000000
        /*0020*/ 	.short	0x0003
        /*0022*/ 	.short	0x0018
        /*0024*/ 	.byte	0x00, 0xf0, 0x11, 0x00


	//----- nvinfo : EIATTR_KPARAM_INFO
	.align		4
.L_11:
        /*0028*/ 	.byte	0x04, 0x17
        /*002a*/ 	.short	(.L_13 - .L_12)
.L_12:
        /*002c*/ 	.word	0x00000000
        /*0030*/ 	.short	0x0002
        /*0032*/ 	.short	0x0010
        /*0034*/ 	.byte	0x00, 0xf5, 0x21, 0x00


	//----- nvinfo : EIATTR_KPARAM_INFO
	.align		4
.L_13:
        /*0038*/ 	.byte	0x04, 0x17
        /*003a*/ 	.short	(.L_15 - .L_14)
.L_14:
        /*003c*/ 	.word	0x00000000
        /*0040*/ 	.short	0x0001
        /*0042*/ 	.short	0x0008
        /*0044*/ 	.byte	0x00, 0xf5, 0x21, 0x00


	//----- nvinfo : EIATTR_KPARAM_INFO
	.align		4
.L_15:
        /*0048*/ 	.byte	0x04, 0x17
        /*004a*/ 	.short	(.L_17 - .L_16)
.L_16:
        /*004c*/ 	.word	0x00000000
        /*0050*/ 	.short	0x0000
        /*0052*/ 	.short	0x0000
        /*0054*/ 	.byte	0x00, 0xf5, 0x21, 0x00


	//----- nvinfo : EIATTR_SPARSE_MMA_MASK
	.align		4
.L_17:
        /*0058*/ 	.byte	0x03, 0x50
        /*005a*/ 	.short	0x0000


	//----- nvinfo : EIATTR_MAXREG_COUNT
	.align		4
        /*005c*/ 	.byte	0x03, 0x1b
        /*005e*/ 	.short	0x00ff


	//----- nvinfo : EIATTR_MERCURY_ISA_VERSION
	.align		4
        /*0060*/ 	.byte	0x03, 0x5f
        /*0062*/ 	.short	0x0101


	//----- nvinfo : EIATTR_VRC_CTA_INIT_COUNT
	.align		4
        /*0064*/ 	.byte	0x02, 0x4a
	.zero		1
	.zero		1


	//----- nvinfo : EIATTR_EXIT_INSTR_OFFSETS
	.align		4
        /*0068*/ 	.byte	0x04, 0x1c
        /*006a*/ 	.short	(.L_19 - .L_18)


	//   ....[0]....
.L_18:
        /*006c*/ 	.word	0x00000070


	//   ....[1]....
        /*0070*/ 	.word	0x00000a90


	//----- nvinfo : EIATTR_CBANK_PARAM_SIZE
	.align		4
.L_19:
        /*0074*/ 	.byte	0x03, 0x19
        /*0076*/ 	.short	0x0020


	//----- nvinfo : EIATTR_PARAM_CBANK
	.align		4
        /*0078*/ 	.byte	0x04, 0x0a
        /*007a*/ 	.short	(.L_21 - .L_20)
	.align		4
.L_20:
        /*007c*/ 	.word	index@(.nv.constant0._Z15matrixVectorMulPKfS0_Pfii)
        /*0080*/ 	.short	0x0380
        /*0082*/ 	.short	0x0020


	//----- nvinfo : EIATTR_SW_WAR
	.align		4
.L_21:
        /*0084*/ 	.byte	0x04, 0x36
        /*0086*/ 	.short	(.L_23 - .L_22)
.L_22:
        /*0088*/ 	.word	0x00000008
.L_23:


//--------------------- .nv.callgraph             --------------------------
	.section	.nv.callgraph,"",@"SHT_CUDA_CALLGRAPH"
	.align	4
	.sectionentsize	8
	.align		4
        /*0000*/ 	.word	0x00000000
	.align		4
        /*0004*/ 	.word	0xffffffff
	.align		4
        /*0008*/ 	.word	0x00000000
	.align		4
        /*000c*/ 	.word	0xfffffffe
	.align		4
        /*0010*/ 	.word	0x00000000
	.align		4
        /*0014*/ 	.word	0xfffffffd
	.align		4
        /*0018*/ 	.word	0x00000000
	.align		4
        /*001c*/ 	.word	0xfffffffc


//--------------------- .text._Z15matrixVectorMulPKfS0_Pfii --------------------------
	.section	.text._Z15matrixVectorMulPKfS0_Pfii,"ax",@progbits
	.align	128
        .global         _Z15matrixVectorMulPKfS0_Pfii
        .type           _Z15matrixVectorMulPKfS0_Pfii,@function
        .size           _Z15matrixVectorMulPKfS0_Pfii,(.L_x_7 - _Z15matrixVectorMulPKfS0_Pfii)
        .other          _Z15matrixVectorMulPKfS0_Pfii,@"STO_CUDA_ENTRY STV_DEFAULT"
_Z15matrixVectorMulPKfS0_Pfii:
.text._Z15matrixVectorMulPKfS0_Pfii:
[----:B------:R-:W-:Y:S01]  /*0000*/  LDC R1, c[0x0][0x37c] ;  /* 0x0000df00ff017b82 */ /* 0x000fe20000000800 */
[----:B------:R-:W0:Y:S07]  /*0010*/  S2R R3, SR_TID.X ;  /* 0x0000000000037919 */ /* 0x000e2e0000002100 */
[----:B------:R-:W0:Y:S01]  /*0020*/  S2UR UR4, SR_CTAID.X ;  /* 0x00000000000479c3 */ /* 0x000e220000002500 */
[----:B------:R-:W1:Y:S07]  /*0030*/  LDCU UR5, c[0x0][0x398] ;  /* 0x00007300ff0577ac */ /* 0x000e6e0008000800 */
[----:B------:R-:W0:Y:S02]  /*0040*/  LDC R0, c[0x0][0x360] ;  /* 0x0000d800ff007b82 */ /* 0x000e240000000800 */
[----:B0-----:R-:W-:-:S05]  /*0050*/  IMAD R0, R0, UR4, R3 ;  /* 0x0000000400007c24 */ /* 0x001fca000f8e0203 */
[----:B-1----:R-:W-:-:S13]  /*0060*/  ISETP.GE.AND P0, PT, R0, UR5, PT ;  /* 0x0000000500007c0c */ /* 0x002fda000bf06270 */
[----:B------:R-:W-:Y:S05]  /*0070*/  @P0 EXIT ;  /* 0x000000000000094d */ /* 0x000fea0003800000 */
[----:B------:R-:W0:Y:S01]  /*0080*/  LDCU UR8, c[0x0][0x39c] ;  /* 0x00007380ff0877ac */ /* 0x000e220008000800 */
[----:B------:R-:W-:Y:S01]  /*0090*/  HFMA2 R15, -RZ, RZ, 0, 0 ;  /* 0x00000000ff0f7431 */ /* 0x000fe200000001ff */
[----:B------:R-:W1:Y:S01]  /*00a0*/  LDCU.64 UR16, c[0x0][0x358] ;  /* 0x00006b00ff1077ac */ /* 0x000e620008000a00 */
[----:B0-----:R-:W-:-:S09]  /*00b0*/  UISETP.GE.AND UP0, UPT, UR8, 0x1, UPT ;  /* 0x000000010800788c */ /* 0x001fd2000bf06270 */
[----:B-1----:R-:W-:Y:S05]  /*00c0*/  BRA.U !UP0, `(.L_x_0) ;  /* 0x0000000908647547 */ /* 0x002fea000b800000 */
[----:B------:R-:W-:Y:S02]  /*00d0*/  UISETP.GE.U32.AND UP1, UPT, UR8, 0x10, UPT ;  /* 0x000000100800788c */ /* 0x000fe4000bf26070 */
[----:B------:R-:W-:Y:S01]  /*00e0*/  IMAD R7, R0, UR8, RZ ;  /* 0x0000000800077c24 */ /* 0x000fe2000f8e02ff */
[----:B------:R-:W-:Y:S01]  /*00f0*/  ULOP3.LUT UR9, UR8, 0xf, URZ, 0xc0, !UPT ;  /* 0x0000000f08097892 */ /* 0x000fe2000f8ec0ff */
[----:B------:R-:W-:Y:S02]  /*0100*/  MOV R15, RZ ;  /* 0x000000ff000f7202 */ /* 0x000fe40000000f00 */
[----:B------:R-:W-:Y:S01]  /*0110*/  MOV R8, RZ ;  /* 0x000000ff00087202 */ /* 0x000fe20000000f00 */
[----:B------:R-:W-:Y:S02]  /*0120*/  UISETP.NE.AND UP0, UPT, UR9, URZ, UPT ;  /* 0x000000ff0900728c */ /* 0x000fe4000bf05270 */
[----:B------:R-:W-:Y:S09]  /*0130*/  BRA.U !UP1, `(.L_x_1) ;  /* 0x0000000509147547 */ /* 0x000ff2000b800000 */
[----:B------:R-:W0:Y:S01]  /*0140*/  LDCU.128 UR12, c[0x0][0x380] ;  /* 0x00007000ff0c77ac */ /* 0x000e220008000c00 */
[----:B------:R-:W-:Y:S02]  /*0150*/  MOV R15, RZ ;  /* 0x000000ff000f7202 */ /* 0x000fe40000000f00 */
[----:B------:R-:W-:Y:S01]  /*0160*/  MOV R6, R7 ;  /* 0x0000000700067202 */ /* 0x000fe20000000f00 */
[----:B------:R-:W-:-:S04]  /*0170*/  ULOP3.LUT UR10, UR8, 0x7ffffff0, URZ, 0xc0, !UPT ;  /* 0x7ffffff0080a7892 */ /* 0x000fc8000f8ec0ff */
[----:B------:R-:W-:Y:S02]  /*0180*/  UIADD3 UR11, UPT, UPT, -UR10, URZ, URZ ;  /* 0x000000ff0a0b7290 */ /* 0x000fe4000fffe1ff */
[----:B------:R-:W-:Y:S01]  /*0190*/  MOV R8, UR10 ;  /* 0x0000000a00087c02 */ /* 0x000fe20008000f00 */
[----:B0-----:R-:W-:Y:S02]  /*01a0*/  UIADD3 UR4, UP2, UPT, UR14, 0x20, URZ ;  /* 0x000000200e047890 */ /* 0x001fe4000ff5e0ff */
[----:B------:R-:W-:Y:S02]  /*01b0*/  UIADD3 UR6, UP1, UPT, UR12, 0x20, URZ ;  /* 0x000000200c067890 */ /* 0x000fe4000ff3e0ff */
[----:B------:R-:W-:Y:S02]  /*01c0*/  UIADD3.X UR5, UPT, UPT, URZ, UR15, URZ, UP2, !UPT ;  /* 0x0000000fff057290 */ /* 0x000fe400097fe4ff */
[----:B------:R-:W-:Y:S01]  /*01d0*/  MOV R2, UR4 ;  /* 0x0000000400027c02 */ /* 0x000fe20008000f00 */
[----:B------:R-:W-:-:S03]  /*01e0*/  UIADD3.X UR7, UPT, UPT, URZ, UR13, URZ, UP1, !UPT ;  /* 0x0000000dff077290 */ /* 0x000fc60008ffe4ff */
[----:B------:R-:W-:-:S09]  /*01f0*/  MOV R3, UR5 ;  /* 0x0000000500037c02 */ /* 0x000fd20008000f00 */
.L_x_2:
[----:B------:R-:W-:Y:S01]  /*0200*/  MOV R4, UR6 ;  /* 0x0000000600047c02 */ /* 0x000fe20008000f00 */
[----:B------:R-:W2:Y:S01]  /*0210*/  LDG.E R17, desc[UR16][R2.64+-0x20] ;  /* 0xffffe01002117981 */ /* 0x000ea2000c1e1900 */
[----:B------:R-:W-:-:S03]  /*0220*/  MOV R5, UR7 ;  /* 0x0000000700057c02 */ /* 0x000fc60008000f00 */
[----:B------:R-:W3:Y:S01]  /*0230*/  LDG.E R25, desc[UR16][R2.64+-0x1c] ;  /* 0xffffe41002197981 */ /* 0x000ee2000c1e1900 */
[----:B------:R-:W-:-:S03]  /*0240*/  IMAD.WIDE R4, R6, 0x4, R4 ;  /* 0x0000000406047825 */ /* 0x000fc600078e0204 */
[----:B------:R-:W4:Y:S04]  /*0250*/  LDG.E R19, desc[UR16][R2.64+-0x18] ;  /* 0xffffe81002137981 */ /* 0x000f28000c1e1900 */
[----:B------:R-:W2:Y:S04]  /*0260*/  LDG.E R16, desc[UR16][R4.64+-0x20] ;  /* 0xffffe01004107981 */ /* 0x000ea8000c1e1900 */
[----:B------:R-:W3:Y:S04]  /*0270*/  LDG.E R18, desc[UR16][R4.64+-0x1c] ;  /* 0xffffe41004127981 */ /* 0x000ee8000c1e1900 */
[----:B------:R-:W4:Y:S04]  /*0280*/  LDG.E R20, desc[UR16][R4.64+-0x18] ;  /* 0xffffe81004147981 */ /* 0x000f28000c1e1900 */
[----:B------:R-:W5:Y:S04]  /*0290*/  LDG.E R22, desc[UR16][R2.64+-0x14] ;  /* 0xffffec1002167981 */ /* 0x000f68000c1e1900 */
        /* <DEDUP_REMOVED lines=8> */
[----:B------:R-:W5:Y:S01]  /*0320*/  LDG.E R14, desc[UR16][R4.64+-0x4] ;  /* 0xfffffc10040e7981 */ /* 0x000f62000c1e1900 */
[----:B--2---:R-:W-:-:S03]  /*0330*/  FFMA R17, R16, R17, R15 ;  /* 0x0000001110117223 */ /* 0x004fc6000000000f */
[----:B------:R-:W2:Y:S04]  /*0340*/  LDG.E R15, desc[UR16][R2.64] ;  /* 0x00000010020f7981 */ /* 0x000ea8000c1e1900 */
[----:B------:R-:W2:Y:S01]  /*0350*/  LDG.E R16, desc[UR16][R4.64] ;  /* 0x0000001004107981 */ /* 0x000ea2000c1e1900 */
[----:B---3--:R-:W-:-:S03]  /*0360*/  FFMA R25, R18, R25, R17 ;  /* 0x0000001912197223 */ /* 0x008fc60000000011 */
[----:B------:R-:W3:Y:S01]  /*0370*/  LDG.E R17, desc[UR16][R2.64+0x4] ;  /* 0x0000041002117981 */ /* 0x000ee2000c1e1900 */
[----:B----4-:R-:W-:-:S03]  /*0380*/  FFMA R26, R20, R19, R25 ;  /* 0x00000013141a7223 */ /* 0x010fc60000000019 */
[----:B------:R-:W3:Y:S04]  /*0390*/  LDG.E R18, desc[UR16][R4.64+0x4] ;  /* 0x0000041004127981 */ /* 0x000ee8000c1e1900 */
[----:B------:R-:W4:Y:S01]  /*03a0*/  LDG.E R20, desc[UR16][R2.64+0x8] ;  /* 0x0000081002147981 */ /* 0x000f22000c1e1900 */
[----:B-----5:R-:W-:-:S03]  /*03b0*/  FFMA R25, R21, R22, R26 ;  /* 0x0000001615197223 */ /* 0x020fc6000000001a */
[----:B------:R-:W4:Y:S04]  /*03c0*/  LDG.E R19, desc[UR16][R4.64+0x8] ;  /* 0x0000081004137981 */ /* 0x000f28000c1e1900 */
[----:B------:R-:W5:Y:S01]  /*03d0*/  LDG.E R22, desc[UR16][R2.64+0xc] ;  /* 0x00000c1002167981 */ /* 0x000f62000c1e1900 */
[----:B------:R-:W-:-:S03]  /*03e0*/  FFMA R25, R24, R23, R25 ;  /* 0x0000001718197223 */ /* 0x000fc60000000019 */
[----:B------:R-:W5:Y:S04]  /*03f0*/  LDG.E R21, desc[UR16][R4.64+0xc] ;  /* 0x00000c1004157981 */ /* 0x000f68000c1e1900 */
[----:B------:R-:W5:Y:S01]  /*0400*/  LDG.E R24, desc[UR16][R2.64+0x10] ;  /* 0x0000101002187981 */ /* 0x000f62000c1e1900 */
[----:B------:R-:W-:-:S03]  /*0410*/  FFMA R25, R10, R9, R25 ;  /* 0x000000090a197223 */ /* 0x000fc60000000019 */
[----:B------:R-:W5:Y:S04]  /*0420*/  LDG.E R23, desc[UR16][R4.64+0x10] ;  /* 0x0000101004177981 */ /* 0x000f68000c1e1900 */
[----:B------:R-:W5:Y:S01]  /*0430*/  LDG.E R10, desc[UR16][R2.64+0x14] ;  /* 0x00001410020a7981 */ /* 0x000f62000c1e1900 */
[----:B------:R-:W-:-:S03]  /*0440*/  FFMA R27, R12, R11, R25 ;  /* 0x0000000b0c1b7223 */ /* 0x000fc60000000019 */
[----:B------:R-:W5:Y:S04]  /*0450*/  LDG.E R9, desc[UR16][R4.64+0x14] ;  /* 0x0000141004097981 */ /* 0x000f68000c1e1900 */
[----:B------:R-:W5:Y:S04]  /*0460*/  LDG.E R11, desc[UR16][R2.64+0x18] ;  /* 0x00001810020b7981 */ /* 0x000f68000c1e1900 */
[----:B------:R-:W5:Y:S04]  /*0470*/  LDG.E R12, desc[UR16][R4.64+0x18] ;  /* 0x00001810040c7981 */ /* 0x000f68000c1e1900 */
[----:B------:R-:W5:Y:S04]  /*0480*/  LDG.E R25, desc[UR16][R4.64+0x1c] ;  /* 0x00001c1004197981 */ /* 0x000f68000c1e1900 */
[----:B------:R0:W5:Y:S01]  /*0490*/  LDG.E R26, desc[UR16][R2.64+0x1c] ;  /* 0x00001c10021a7981 */ /* 0x000162000c1e1900 */
[----:B------:R-:W-:Y:S01]  /*04a0*/  FFMA R13, R14, R13, R27 ;  /* 0x0000000d0e0d7223 */ /* 0x000fe2000000001b */
[----:B------:R-:W-:-:S04]  /*04b0*/  UIADD3 UR11, UPT, UPT, UR11, 0x10, URZ ;  /* 0x000000100b0b7890 */ /* 0x000fc8000fffe0ff */
[----:B------:R-:W-:Y:S01]  /*04c0*/  UISETP.NE.AND UP1, UPT, UR11, URZ, UPT ;  /* 0x000000ff0b00728c */ /* 0x000fe2000bf25270 */
[----:B0-----:R-:W-:Y:S02]  /*04d0*/  IADD3 R2, P0, PT, R2, 0x40, RZ ;  /* 0x0000004002027810 */ /* 0x001fe40007f1e0ff */
[----:B------:R-:W-:Y:S02]  /*04e0*/  IADD3 R6, PT, PT, R6, 0x10, RZ ;  /* 0x0000001006067810 */ /* 0x000fe40007ffe0ff */
[----:B------:R-:W-:Y:S01]  /*04f0*/  IADD3.X R3, PT, PT, RZ, R3, RZ, P0, !PT ;  /* 0x00000003ff037210 */ /* 0x000fe200007fe4ff */
[----:B--2---:R-:W-:-:S04]  /*0500*/  FFMA R13, R16, R15, R13 ;  /* 0x0000000f100d7223 */ /* 0x004fc8000000000d */
[----:B---3--:R-:W-:-:S04]  /*0510*/  FFMA R18, R18, R17, R13 ;  /* 0x0000001112127223 */ /* 0x008fc8000000000d */
[----:B----4-:R-:W-:-:S04]  /*0520*/  FFMA R18, R19, R20, R18 ;  /* 0x0000001413127223 */ /* 0x010fc80000000012 */
[----:B-----5:R-:W-:-:S04]  /*0530*/  FFMA R18, R21, R22, R18 ;  /* 0x0000001615127223 */ /* 0x020fc80000000012 */
[----:B------:R-:W-:-:S04]  /*0540*/  FFMA R18, R23, R24, R18 ;  /* 0x0000001817127223 */ /* 0x000fc80000000012 */
[----:B------:R-:W-:-:S04]  /*0550*/  FFMA R9, R9, R10, R18 ;  /* 0x0000000a09097223 */ /* 0x000fc80000000012 */
[----:B------:R-:W-:-:S04]  /*0560*/  FFMA R12, R12, R11, R9 ;  /* 0x0000000b0c0c7223 */ /* 0x000fc80000000009 */
[----:B------:R-:W-:Y:S01]  /*0570*/  FFMA R15, R25, R26, R12 ;  /* 0x0000001a190f7223 */ /* 0x000fe2000000000c */
[----:B------:R-:W-:Y:S06]  /*0580*/  BRA.U UP1, `(.L_x_2) ;  /* 0xfffffffd011c7547 */ /* 0x000fec000b83ffff */
.L_x_1:
[----:B------:R-:W-:Y:S05]  /*0590*/  BRA.U !UP0, `(.L_x_0) ;  /* 0x0000000508307547 */ /* 0x000fea000b800000 */
[----:B------:R-:W-:Y:S02]  /*05a0*/  UISETP.GE.U32.AND UP0, UPT, UR9, 0x8, UPT ;  /* 0x000000080900788c */ /* 0x000fe4000bf06070 */
[----:B------:R-:W-:-:S04]  /*05b0*/  ULOP3.LUT UR5, UR8, 0x7, URZ, 0xc0, !UPT ;  /* 0x0000000708057892 */ /* 0x000fc8000f8ec0ff */
[----:B------:R-:W-:-:S03]  /*05c0*/  UISETP.NE.AND UP1, UPT, UR5, URZ, UPT ;  /* 0x000000ff0500728c */ /* 0x000fc6000bf25270 */
[----:B------:R-:W-:Y:S08]  /*05d0*/  BRA.U !UP0, `(.L_x_3) ;  /* 0x0000000108787547 */ /* 0x000ff0000b800000 */
[----:B------:R-:W0:Y:S01]  /*05e0*/  LDC.64 R2, c[0x0][0x380] ;  /* 0x0000e000ff027b82 */ /* 0x000e220000000a00 */
[----:B------:R-:W-:-:S07]  /*05f0*/  IADD3 R9, PT, PT, R7, R8, RZ ;  /* 0x0000000807097210 */ /* 0x000fce0007ffe0ff */
[----:B------:R-:W1:Y:S01]  /*0600*/  LDC.64 R4, c[0x0][0x388] ;  /* 0x0000e200ff047b82 */ /* 0x000e620000000a00 */
[----:B0-----:R-:W-:-:S05]  /*0610*/  IMAD.WIDE R2, R9, 0x4, R2 ;  /* 0x0000000409027825 */ /* 0x001fca00078e0202 */
[----:B------:R-:W2:Y:S01]  /*0620*/  LDG.E R10, desc[UR16][R2.64] ;  /* 0x00000010020a7981 */ /* 0x000ea2000c1e1900 */
[----:B-1----:R-:W-:-:S03]  /*0630*/  IMAD.WIDE.U32 R4, R8, 0x4, R4 ;  /* 0x0000000408047825 */ /* 0x002fc600078e0004 */
[----:B------:R-:W3:Y:S04]  /*0640*/  LDG.E R13, desc[UR16][R2.64+0x4] ;  /* 0x00000410020d7981 */ /* 0x000ee8000c1e1900 */
[----:B------:R-:W2:Y:S04]  /*0650*/  LDG.E R11, desc[UR16][R4.64] ;  /* 0x00000010040b7981 */ /* 0x000ea8000c1e1900 */
[----:B------:R-:W3:Y:S04]  /*0660*/  LDG.E R12, desc[UR16][R4.64+0x4] ;  /* 0x00000410040c7981 */ /* 0x000ee8000c1e1900 */
[----:B------:R-:W4:Y:S04]  /*0670*/  LDG.E R17, desc[UR16][R2.64+0x8] ;  /* 0x0000081002117981 */ /* 0x000f28000c1e1900 */
        /* <DEDUP_REMOVED lines=11> */
[----:B------:R-:W-:Y:S01]  /*0730*/  IADD3 R8, PT, PT, R8, 0x8, RZ ;  /* 0x0000000808087810 */ /* 0x000fe20007ffe0ff */
[----:B--2---:R-:W-:-:S04]  /*0740*/  FFMA R10, R10, R11, R15 ;  /* 0x0000000b0a0a7223 */ /* 0x004fc8000000000f */
[----:B---3--:R-:W-:-:S04]  /*0750*/  FFMA R10, R13, R12, R10 ;  /* 0x0000000c0d0a7223 */ /* 0x008fc8000000000a */
[----:B----4-:R-:W-:-:S04]  /*0760*/  FFMA R10, R17, R14, R10 ;  /* 0x0000000e110a7223 */ /* 0x010fc8000000000a */
[----:B-----5:R-:W-:-:S04]  /*0770*/  FFMA R10, R19, R16, R10 ;  /* 0x00000010130a7223 */ /* 0x020fc8000000000a */
[----:B------:R-:W-:-:S04]  /*0780*/  FFMA R10, R21, R18, R10 ;  /* 0x00000012150a7223 */ /* 0x000fc8000000000a */
[----:B------:R-:W-:-:S04]  /*0790*/  FFMA R23, R23, R20, R10 ;  /* 0x0000001417177223 */ /* 0x000fc8000000000a */
[----:B------:R-:W-:-:S04]  /*07a0*/  FFMA R6, R6, R9, R23 ;  /* 0x0000000906067223 */ /* 0x000fc80000000017 */
[----:B------:R-:W-:-:S07]  /*07b0*/  FFMA R15, R25, R22, R6 ;  /* 0x00000016190f7223 */ /* 0x000fce0000000006 */
.L_x_3:
        /* <DEDUP_REMOVED lines=17> */
[----:B------:R-:W5:Y:S01]  /*08d0*/  LDG.E R14, desc[UR16][R4.64+0xc] ;  /* 0x00000c10040e7981 */ /* 0x000f62000c1e1900 */
[----:B------:R-:W-:Y:S01]  /*08e0*/  IADD3 R8, PT, PT, R8, 0x4, RZ ;  /* 0x0000000408087810 */ /* 0x000fe20007ffe0ff */
[----:B--2---:R-:W-:-:S04]  /*08f0*/  FFMA R6, R6, R9, R15 ;  /* 0x0000000906067223 */ /* 0x004fc8000000000f */
[----:B---3--:R-:W-:-:S04]  /*0900*/  FFMA R6, R11, R10, R6 ;  /* 0x0000000a0b067223 */ /* 0x008fc80000000006 */
[----:B----4-:R-:W-:-:S04]  /*0910*/  FFMA R6, R13, R12, R6 ;  /* 0x0000000c0d067223 */ /* 0x010fc80000000006 */
[----:B-----5:R-:W-:-:S07]  /*0920*/  FFMA R15, R17, R14, R6 ;  /* 0x0000000e110f7223 */ /* 0x020fce0000000006 */
.L_x_4:
[----:B------:R-:W-:Y:S05]  /*0930*/  BRA.U !UP1, `(.L_x_0) ;  /* 0x0000000109487547 */ /* 0x000fea000b800000 */
[----:B------:R-:W0:Y:S01]  /*0940*/  LDC.64 R2, c[0x0][0x388] ;  /* 0x0000e200ff027b82 */ /* 0x000e220000000a00 */
[----:B------:R-:W-:Y:S01]  /*0950*/  IADD3 R7, PT, PT, R7, R8, RZ ;  /* 0x0000000807077210 */ /* 0x000fe20007ffe0ff */
[----:B------:R-:W-:-:S06]  /*0960*/  UIADD3 UR4, UPT, UPT, -UR4, URZ, URZ ;  /* 0x000000ff04047290 */ /* 0x000fcc000fffe1ff */
[----:B------:R-:W1:Y:S01]  /*0970*/  LDC.64 R10, c[0x0][0x380] ;  /* 0x0000e000ff0a7b82 */ /* 0x000e620000000a00 */
[----:B0-----:R-:W-:-:S03]  /*0980*/  IMAD.WIDE.U32 R2, R8, 0x4, R2 ;  /* 0x0000000408027825 */ /* 0x001fc600078e0002 */
[----:B------:R-:W-:Y:S02]  /*0990*/  MOV R6, R2 ;  /* 0x0000000200067202 */ /* 0x000fe40000000f00 */
[----:B------:R-:W-:-:S07]  /*09a0*/  MOV R5, R3 ;  /* 0x0000000300057202 */ /* 0x000fce0000000f00 */
.L_x_5:
[----:B-1----:R-:W-:Y:S01]  /*09b0*/  IMAD.WIDE R2, R7, 0x4, R10 ;  /* 0x0000000407027825 */ /* 0x002fe200078e020a */
[----:B------:R-:W-:-:S05]  /*09c0*/  MOV R4, R6 ;  /* 0x0000000600047202 */ /* 0x000fca0000000f00 */
[----:B------:R-:W2:Y:S04]  /*09d0*/  LDG.E R2, desc[UR16][R2.64] ;  /* 0x0000001002027981 */ /* 0x000ea8000c1e1900 */
[----:B------:R0:W2:Y:S01]  /*09e0*/  LDG.E R4, desc[UR16][R4.64] ;  /* 0x0000001004047981 */ /* 0x0000a2000c1e1900 */
[----:B------:R-:W-:Y:S01]  /*09f0*/  UIADD3 UR4, UPT, UPT, UR4, 0x1, URZ ;  /* 0x0000000104047890 */ /* 0x000fe2000fffe0ff */
[----:B------:R-:W-:Y:S02]  /*0a00*/  IADD3 R6, P0, PT, R6, 0x4, RZ ;  /* 0x0000000406067810 */ /* 0x000fe40007f1e0ff */
[----:B------:R-:W-:Y:S01]  /*0a10*/  IADD3 R7, PT, PT, R7, 0x1, RZ ;  /* 0x0000000107077810 */ /* 0x000fe20007ffe0ff */
[----:B------:R-:W-:Y:S01]  /*0a20*/  UISETP.NE.AND UP0, UPT, UR4, URZ, UPT ;  /* 0x000000ff0400728c */ /* 0x000fe2000bf05270 */
[----:B0-----:R-:W-:Y:S01]  /*0a30*/  IADD3.X R5, PT, PT, RZ, R5, RZ, P0, !PT ;  /* 0x00000005ff057210 */ /* 0x001fe200007fe4ff */
[----:B--2---:R-:W-:-:S07]  /*0a40*/  FFMA R15, R2, R4, R15 ;  /* 0x00000004020f7223 */ /* 0x004fce000000000f */
[----:B------:R-:W-:Y:S05]  /*0a50*/  BRA.U UP0, `(.L_x_5) ;  /* 0xfffffffd00d47547 */ /* 0x000fea000b83ffff */
.L_x_0:
[----:B------:R-:W0:Y:S02]  /*0a60*/  LDC.64 R2, c[0x0][0x390] ;  /* 0x0000e400ff027b82 */ /* 0x000e240000000a00 */
[----:B0-----:R-:W-:-:S05]  /*0a70*/  IMAD.WIDE R2, R0, 0x4, R2 ;  /* 0x0000000400027825 */ /* 0x001fca00078e0202 */
[----:B------:R-:W-:Y:S01]  /*0a80*/  STG.E desc[UR16][R2.64], R15 ;  /* 0x0000000f02007986 */ /* 0x000fe2000c101910 */
[----:B------:R-:W-:Y:S05]  /*0a90*/  EXIT ;  /* 0x000000000000794d */ /* 0x000fea0003800000 */
.L_x_6:
[----:B------:R-:W-:-:S00]  /*0aa0*/  BRA `(.L_x_6) ;  /* 0xfffffffc00fc7947 */ /* 0x000fc0000383ffff */
[----:B------:R-:W-:-:S00]  /*0ab0*/  NOP ;  /* 0x0000000000007918 */ /* 0x000fc00000000000 */
        /* <DEDUP_REMOVED lines=12> */
.L_x_7:


//--------------------- .nv.shared.reserved.0     --------------------------
	.section	.nv.shared.reserved.0,"aw",@nobits
	.weak		__nv_reservedSMEM_offset_0_alias
	.size		__nv_reservedSMEM_offset_0_alias, 0, 64
	.other		__nv_reservedSMEM_offset_0_alias,@"STO_CUDA_RESERVED_SHARED STV_DEFAULT"
__nv_reservedSMEM_offset_0_alias:
	.zero		0
	.zero		64


//--------------------- .nv.constant0._Z15matrixVectorMulPKfS0_Pfii --------------------------
	.section	.nv.constant0._Z15matrixVectorMulPKfS0_Pfii,"a",@progbits
	.sectionflags	@""
	.align	4
.nv.constant0._Z15matrixVectorMulPKfS0_Pfii:
	.zero		928


//--------------------- SYMBOLS --------------------------

	.type		.nv.reservedSmem.offset0,@object
	.size		.nv.reservedSmem.offset0,0x4
